//
// Generated by NVIDIA NVVM Compiler
//
// Compiler Build ID: CL-36424714
// Cuda compilation tools, release 13.0, V13.0.88
// Based on NVVM 20.0.0
//

.version 9.0
.target sm_100
.address_size 64

	// .globl	_Z9beamShiftPdS_iii

.visible .entry _Z9beamShiftPdS_iii(
	.param .u64 .ptr .align 1 _Z9beamShiftPdS_iii_param_0,
	.param .u64 .ptr .align 1 _Z9beamShiftPdS_iii_param_1,
	.param .u32 _Z9beamShiftPdS_iii_param_2,
	.param .u32 _Z9beamShiftPdS_iii_param_3,
	.param .u32 _Z9beamShiftPdS_iii_param_4
)
{
	.reg .pred 	%p<2>;
	.reg .b32 	%r<13>;
	.reg .b64 	%rd<10>;
	.reg .b64 	%fd<25>;

	ld.param.u64 	%rd1, [_Z9beamShiftPdS_iii_param_0];
	ld.param.u64 	%rd2, [_Z9beamShiftPdS_iii_param_1];
	ld.param.u32 	%r3, [_Z9beamShiftPdS_iii_param_2];
	ld.param.u32 	%r4, [_Z9beamShiftPdS_iii_param_3];
	ld.param.u32 	%r5, [_Z9beamShiftPdS_iii_param_4];
	mov.u32 	%r6, %ctaid.x;
	mov.u32 	%r7, %ntid.x;
	mul.lo.s32 	%r8, %r7, %r6;
	shl.b32 	%r9, %r8, 3;
	mov.u32 	%r10, %tid.x;
	add.s32 	%r1, %r9, %r10;
	add.s32 	%r11, %r3, %r1;
	mad.lo.s32 	%r12, %r4, 400, %r11;
	abs.s32 	%r2, %r12;
	setp.ge.s32 	%p1, %r2, %r5;
	@%p1 bra 	$L__BB0_2;
	cvta.to.global.u64 	%rd3, %rd1;
	cvta.to.global.u64 	%rd4, %rd2;
	mul.wide.u32 	%rd5, %r2, 8;
	add.s64 	%rd6, %rd3, %rd5;
	ld.global.f64 	%fd1, [%rd6];
	mul.wide.s32 	%rd7, %r1, 8;
	add.s64 	%rd8, %rd3, %rd7;
	ld.global.f64 	%fd2, [%rd8];
	add.f64 	%fd3, %fd1, %fd2;
	add.s64 	%rd9, %rd4, %rd7;
	st.global.f64 	[%rd9], %fd3;
	ld.global.f64 	%fd4, [%rd6+1024];
	ld.global.f64 	%fd5, [%rd8+1024];
	add.f64 	%fd6, %fd4, %fd5;
	st.global.f64 	[%rd9+1024], %fd6;
	ld.global.f64 	%fd7, [%rd6+2048];
	ld.global.f64 	%fd8, [%rd8+2048];
	add.f64 	%fd9, %fd7, %fd8;
	st.global.f64 	[%rd9+2048], %fd9;
	ld.global.f64 	%fd10, [%rd6+3072];
	ld.global.f64 	%fd11, [%rd8+3072];
	add.f64 	%fd12, %fd10, %fd11;
	st.global.f64 	[%rd9+3072], %fd12;
	ld.global.f64 	%fd13, [%rd6+4096];
	ld.global.f64 	%fd14, [%rd8+4096];
	add.f64 	%fd15, %fd13, %fd14;
	st.global.f64 	[%rd9+4096], %fd15;
	ld.global.f64 	%fd16, [%rd6+5120];
	ld.global.f64 	%fd17, [%rd8+5120];
	add.f64 	%fd18, %fd16, %fd17;
	st.global.f64 	[%rd9+5120], %fd18;
	ld.global.f64 	%fd19, [%rd6+6144];
	ld.global.f64 	%fd20, [%rd8+6144];
	add.f64 	%fd21, %fd19, %fd20;
	st.global.f64 	[%rd9+6144], %fd21;
	ld.global.f64 	%fd22, [%rd6+7168];
	ld.global.f64 	%fd23, [%rd8+7168];
	add.f64 	%fd24, %fd22, %fd23;
	st.global.f64 	[%rd9+7168], %fd24;
$L__BB0_2:
	ret;

}
	// .globl	_Z3sumPdS_i
.visible .entry _Z3sumPdS_i(
	.param .u64 .ptr .align 1 _Z3sumPdS_i_param_0,
	.param .u64 .ptr .align 1 _Z3sumPdS_i_param_1,
	.param .u32 _Z3sumPdS_i_param_2
)
{
	.reg .pred 	%p<2>;
	.reg .b32 	%r<8>;
	.reg .b64 	%rd<8>;
	.reg .b64 	%fd<97>;

	ld.param.u64 	%rd1, [_Z3sumPdS_i_param_0];
	ld.param.u64 	%rd2, [_Z3sumPdS_i_param_1];
	ld.param.u32 	%r2, [_Z3sumPdS_i_param_2];
	mov.u32 	%r3, %ctaid.x;
	mov.u32 	%r4, %ntid.x;
	mul.lo.s32 	%r5, %r4, %r3;
	shl.b32 	%r6, %r5, 5;
	mov.u32 	%r7, %tid.x;
	add.s32 	%r1, %r6, %r7;
	setp.ge.s32 	%p1, %r1, %r2;
	@%p1 bra 	$L__BB1_2;
	cvta.to.global.u64 	%rd3, %rd2;
	cvta.to.global.u64 	%rd4, %rd1;
	mul.wide.s32 	%rd5, %r1, 8;
	add.s64 	%rd6, %rd3, %rd5;
	ld.global.f64 	%fd1, [%rd6];
	add.s64 	%rd7, %rd4, %rd5;
	ld.global.f64 	%fd2, [%rd7];
	add.f64 	%fd3, %fd1, %fd2;
	st.global.f64 	[%rd7], %fd3;
	ld.global.f64 	%fd4, [%rd6+1024];
	ld.global.f64 	%fd5, [%rd7+1024];
	add.f64 	%fd6, %fd4, %fd5;
	st.global.f64 	[%rd7+1024], %fd6;
	ld.global.f64 	%fd7, [%rd6+2048];
	ld.global.f64 	%fd8, [%rd7+2048];
	add.f64 	%fd9, %fd7, %fd8;
	st.global.f64 	[%rd7+2048], %fd9;
	ld.global.f64 	%fd10, [%rd6+3072];
	ld.global.f64 	%fd11, [%rd7+3072];
	add.f64 	%fd12, %fd10, %fd11;
	st.global.f64 	[%rd7+3072], %fd12;
	ld.global.f64 	%fd13, [%rd6+4096];
	ld.global.f64 	%fd14, [%rd7+4096];
	add.f64 	%fd15, %fd13, %fd14;
	st.global.f64 	[%rd7+4096], %fd15;
	ld.global.f64 	%fd16, [%rd6+5120];
	ld.global.f64 	%fd17, [%rd7+5120];
	add.f64 	%fd18, %fd16, %fd17;
	st.global.f64 	[%rd7+5120], %fd18;
	ld.global.f64 	%fd19, [%rd6+6144];
	ld.global.f64 	%fd20, [%rd7+6144];
	add.f64 	%fd21, %fd19, %fd20;
	st.global.f64 	[%rd7+6144], %fd21;
	ld.global.f64 	%fd22, [%rd6+7168];
	ld.global.f64 	%fd23, [%rd7+7168];
	add.f64 	%fd24, %fd22, %fd23;
	st.global.f64 	[%rd7+7168], %fd24;
	ld.global.f64 	%fd25, [%rd6+8192];
	ld.global.f64 	%fd26, [%rd7+8192];
	add.f64 	%fd27, %fd25, %fd26;
	st.global.f64 	[%rd7+8192], %fd27;
	ld.global.f64 	%fd28, [%rd6+9216];
	ld.global.f64 	%fd29, [%rd7+9216];
	add.f64 	%fd30, %fd28, %fd29;
	st.global.f64 	[%rd7+9216], %fd30;
	ld.global.f64 	%fd31, [%rd6+10240];
	ld.global.f64 	%fd32, [%rd7+10240];
	add.f64 	%fd33, %fd31, %fd32;
	st.global.f64 	[%rd7+10240], %fd33;
	ld.global.f64 	%fd34, [%rd6+11264];
	ld.global.f64 	%fd35, [%rd7+11264];
	add.f64 	%fd36, %fd34, %fd35;
	st.global.f64 	[%rd7+11264], %fd36;
	ld.global.f64 	%fd37, [%rd6+12288];
	ld.global.f64 	%fd38, [%rd7+12288];
	add.f64 	%fd39, %fd37, %fd38;
	st.global.f64 	[%rd7+12288], %fd39;
	ld.global.f64 	%fd40, [%rd6+13312];
	ld.global.f64 	%fd41, [%rd7+13312];
	add.f64 	%fd42, %fd40, %fd41;
	st.global.f64 	[%rd7+13312], %fd42;
	ld.global.f64 	%fd43, [%rd6+14336];
	ld.global.f64 	%fd44, [%rd7+14336];
	add.f64 	%fd45, %fd43, %fd44;
	st.global.f64 	[%rd7+14336], %fd45;
	ld.global.f64 	%fd46, [%rd6+15360];
	ld.global.f64 	%fd47, [%rd7+15360];
	add.f64 	%fd48, %fd46, %fd47;
	st.global.f64 	[%rd7+15360], %fd48;
	ld.global.f64 	%fd49, [%rd6+16384];
	ld.global.f64 	%fd50, [%rd7+16384];
	add.f64 	%fd51, %fd49, %fd50;
	st.global.f64 	[%rd7+16384], %fd51;
	ld.global.f64 	%fd52, [%rd6+17408];
	ld.global.f64 	%fd53, [%rd7+17408];
	add.f64 	%fd54, %fd52, %fd53;
	st.global.f64 	[%rd7+17408], %fd54;
	ld.global.f64 	%fd55, [%rd6+18432];
	ld.global.f64 	%fd56, [%rd7+18432];
	add.f64 	%fd57, %fd55, %fd56;
	st.global.f64 	[%rd7+18432], %fd57;
	ld.global.f64 	%fd58, [%rd6+19456];
	ld.global.f64 	%fd59, [%rd7+19456];
	add.f64 	%fd60, %fd58, %fd59;
	st.global.f64 	[%rd7+19456], %fd60;
	ld.global.f64 	%fd61, [%rd6+20480];
	ld.global.f64 	%fd62, [%rd7+20480];
	add.f64 	%fd63, %fd61, %fd62;
	st.global.f64 	[%rd7+20480], %fd63;
	ld.global.f64 	%fd64, [%rd6+21504];
	ld.global.f64 	%fd65, [%rd7+21504];
	add.f64 	%fd66, %fd64, %fd65;
	st.global.f64 	[%rd7+21504], %fd66;
	ld.global.f64 	%fd67, [%rd6+22528];
	ld.global.f64 	%fd68, [%rd7+22528];
	add.f64 	%fd69, %fd67, %fd68;
	st.global.f64 	[%rd7+22528], %fd69;
	ld.global.f64 	%fd70, [%rd6+23552];
	ld.global.f64 	%fd71, [%rd7+23552];
	add.f64 	%fd72, %fd70, %fd71;
	st.global.f64 	[%rd7+23552], %fd72;
	ld.global.f64 	%fd73, [%rd6+24576];
	ld.global.f64 	%fd74, [%rd7+24576];
	add.f64 	%fd75, %fd73, %fd74;
	st.global.f64 	[%rd7+24576], %fd75;
	ld.global.f64 	%fd76, [%rd6+25600];
	ld.global.f64 	%fd77, [%rd7+25600];
	add.f64 	%fd78, %fd76, %fd77;
	st.global.f64 	[%rd7+25600], %fd78;
	ld.global.f64 	%fd79, [%rd6+26624];
	ld.global.f64 	%fd80, [%rd7+26624];
	add.f64 	%fd81, %fd79, %fd80;
	st.global.f64 	[%rd7+26624], %fd81;
	ld.global.f64 	%fd82, [%rd6+27648];
	ld.global.f64 	%fd83, [%rd7+27648];
	add.f64 	%fd84, %fd82, %fd83;
	st.global.f64 	[%rd7+27648], %fd84;
	ld.global.f64 	%fd85, [%rd6+28672];
	ld.global.f64 	%fd86, [%rd7+28672];
	add.f64 	%fd87, %fd85, %fd86;
	st.global.f64 	[%rd7+28672], %fd87;
	ld.global.f64 	%fd88, [%rd6+29696];
	ld.global.f64 	%fd89, [%rd7+29696];
	add.f64 	%fd90, %fd88, %fd89;
	st.global.f64 	[%rd7+29696], %fd90;
	ld.global.f64 	%fd91, [%rd6+30720];
	ld.global.f64 	%fd92, [%rd7+30720];
	add.f64 	%fd93, %fd91, %fd92;
	st.global.f64 	[%rd7+30720], %fd93;
	ld.global.f64 	%fd94, [%rd6+31744];
	ld.global.f64 	%fd95, [%rd7+31744];
	add.f64 	%fd96, %fd94, %fd95;
	st.global.f64 	[%rd7+31744], %fd96;
$L__BB1_2:
	ret;

}


// ===== COMPILED SASS (sm_100) =====

	.target	sm_100

	.elftype	@"ET_EXEC"


//--------------------- .note.nv.tkinfo           --------------------------
	.section	.note.nv.tkinfo,"",@"SHT_NOTE"
	.sectionflags	@"SHF_NOTE_NV_TKINFO"
	.tkinfo
        /*0018*/ 	.word	0x00000002
        /*0030*/ 	.string	""
        /*0030*/ 	.string	"ptxas"
        /*0030*/ 	.string	"Cuda compilation tools, release 13.0, V13.0.88"
        /*0030*/ 	.string	"Build cuda_13.0.r13.0/compiler.36424714_0"
        /*0030*/ 	.string	"-arch sm_100 -m 64 "



//--------------------- .note.nv.cuinfo           --------------------------
	.section	.note.nv.cuinfo,"",@"SHT_NOTE"
	.sectionflags	@"SHF_NOTE_NV_CUINFO"
        /*0018*/ 	.short	0x0002
        /*001a*/ 	.short	0x0064
        /*001c*/ 	.short	0x0082
	.zero		2


//--------------------- .nv.info                  --------------------------
	.section	.nv.info,"",@"SHT_CUDA_INFO"
	.align	4


	//----- nvinfo : EIATTR_REGCOUNT
	.align		4
        /*0000*/ 	.byte	0x04, 0x2f
        /*0002*/ 	.short	(.L_1 - .L_0)
	.align		4
.L_0:
        /*0004*/ 	.word	index@(_Z9beamShiftPdS_iii)
        /*0008*/ 	.word	0x00000014


	//----- nvinfo : EIATTR_FRAME_SIZE
	.align		4
.L_1:
        /*000c*/ 	.byte	0x04, 0x11
        /*000e*/ 	.short	(.L_3 - .L_2)
	.align		4
.L_2:
        /*0010*/ 	.word	index@(_Z9beamShiftPdS_iii)
        /*0014*/ 	.word	0x00000000


	//----- nvinfo : EIATTR_REGCOUNT
	.align		4
.L_3:
        /*0018*/ 	.byte	0x04, 0x2f
        /*001a*/ 	.short	(.L_5 - .L_4)
	.align		4
.L_4:
        /*001c*/ 	.word	index@(_Z3sumPdS_i)
        /*0020*/ 	.word	0x00000012


	//----- nvinfo : EIATTR_FRAME_SIZE
	.align		4
.L_5:
        /*0024*/ 	.byte	0x04, 0x11
        /*0026*/ 	.short	(.L_7 - .L_6)
	.align		4
.L_6:
        /*0028*/ 	.word	index@(_Z3sumPdS_i)
        /*002c*/ 	.word	0x00000000


	//----- nvinfo : EIATTR_MIN_STACK_SIZE
	.align		4
.L_7:
        /*0030*/ 	.byte	0x04, 0x12
        /*0032*/ 	.short	(.L_9 - .L_8)
	.align		4
.L_8:
        /*0034*/ 	.word	index@(_Z3sumPdS_i)
        /*0038*/ 	.word	0x00000000


	//----- nvinfo : EIATTR_MIN_STACK_SIZE
	.align		4
.L_9:
        /*003c*/ 	.byte	0x04, 0x12
        /*003e*/ 	.short	(.L_11 - .L_10)
	.align		4
.L_10:
        /*0040*/ 	.word	index@(_Z9beamShiftPdS_iii)
        /*0044*/ 	.word	0x00000000
.L_11:


//--------------------- .nv.compat                --------------------------
	.section	.nv.compat,"",@"SHT_CUDA_COMPAT_INFO"
	.align	4
        /*0000*/ 	.byte	0x02, 0x09, 0x00, 0x00, 0x02, 0x02, 0x01, 0x00, 0x02, 0x05, 0x05, 0x00, 0x03, 0x07, 0x01, 0x01
        /*0010*/ 	.byte	0x02, 0x03, 0x00, 0x00, 0x02, 0x06, 0x01, 0x00, 0x04, 0x0b, 0x08, 0x00, 0x01, 0x00, 0x00, 0x00
        /*0020*/ 	.byte	0x00, 0x00, 0x00, 0x00


//--------------------- .nv.info._Z3sumPdS_i      --------------------------
	.section	.nv.info._Z3sumPdS_i,"",@"SHT_CUDA_INFO"
	.sectionflags	@""
	.align	4


	//----- nvinfo : EIATTR_CUDA_API_VERSION
	.align		4
        /*0000*/ 	.byte	0x04, 0x37
        /*0002*/ 	.short	(.L_13 - .L_12)
.L_12:
        /*0004*/ 	.word	0x00000082


	//----- nvinfo : EIATTR_KPARAM_INFO
	.align		4
.L_13:
        /*0008*/ 	.byte	0x04, 0x17
        /*000a*/ 	.short	(.L_15 - .L_14)
.L_14:
        /*000c*/ 	.word	0x00000000
        /*0010*/ 	.short	0x0002
        /*0012*/ 	.short	0x0010
        /*0014*/ 	.byte	0x00, 0xf0, 0x11, 0x00


	//----- nvinfo : EIATTR_KPARAM_INFO
	.align		4
.L_15:
        /*0018*/ 	.byte	0x04, 0x17
        /*001a*/ 	.short	(.L_17 - .L_16)
.L_16:
        /*001c*/ 	.word	0x00000000
        /*0020*/ 	.short	0x0001
        /*0022*/ 	.short	0x0008
        /*0024*/ 	.byte	0x00, 0xf5, 0x21, 0x00


	//----- nvinfo : EIATTR_KPARAM_INFO
	.align		4
.L_17:
        /*0028*/ 	.byte	0x04, 0x17
        /*002a*/ 	.short	(.L_19 - .L_18)
.L_18:
        /*002c*/ 	.word	0x00000000
        /*0030*/ 	.short	0x0000
        /*0032*/ 	.short	0x0000
        /*0034*/ 	.byte	0x00, 0xf5, 0x21, 0x00


	//----- nvinfo : EIATTR_SPARSE_MMA_MASK
	.align		4
.L_19:
        /*0038*/ 	.byte	0x03, 0x50
        /*003a*/ 	.short	0x0000


	//----- nvinfo : EIATTR_MAXREG_COUNT
	.align		4
        /*003c*/ 	.byte	0x03, 0x1b
        /*003e*/ 	.short	0x00ff


	//----- nvinfo : EIATTR_MERCURY_ISA_VERSION
	.align		4
        /*0040*/ 	.byte	0x03, 0x5f
        /*0042*/ 	.short	0x0101


	//----- nvinfo : EIATTR_VRC_CTA_INIT_COUNT
	.align		4
        /*0044*/ 	.byte	0x02, 0x4a
	.zero		1
	.zero		1


	//----- nvinfo : EIATTR_EXIT_INSTR_OFFSETS
	.align		4
        /*0048*/ 	.byte	0x04, 0x1c
        /*004a*/ 	.short	(.L_21 - .L_20)


	//   ....[0]....
.L_20:
        /*004c*/ 	.word	0x00000080


	//   ....[1]....
        /*0050*/ 	.word	0x000008e0


	//----- nvinfo : EIATTR_CBANK_PARAM_SIZE
	.align		4
.L_21:
        /*0054*/ 	.byte	0x03, 0x19
        /*0056*/ 	.short	0x0014


	//----- nvinfo : EIATTR_PARAM_CBANK
	.align		4
        /*0058*/ 	.byte	0x04, 0x0a
        /*005a*/ 	.short	(.L_23 - .L_22)
	.align		4
.L_22:
        /*005c*/ 	.word	index@(.nv.constant0._Z3sumPdS_i)
        /*0060*/ 	.short	0x0380
        /*0062*/ 	.short	0x0014


	//----- nvinfo : EIATTR_SW_WAR
	.align		4
.L_23:
        /*0064*/ 	.byte	0x04, 0x36
        /*0066*/ 	.short	(.L_25 - .L_24)
.L_24:
        /*0068*/ 	.word	0x00000008
.L_25:


//--------------------- .nv.info._Z9beamShiftPdS_iii --------------------------
	.section	.nv.info._Z9beamShiftPdS_iii,"",@"SHT_CUDA_INFO"
	.sectionflags	@""
	.align	4


	//----- nvinfo : EIATTR_CUDA_API_VERSION
	.align		4
        /*0000*/ 	.byte	0x04, 0x37
        /*0002*/ 	.short	(.L_27 - .L_26)
.L_26:
        /*0004*/ 	.word	0x00000082


	//----- nvinfo : EIATTR_KPARAM_INFO
	.align		4
.L_27:
        /*0008*/ 	.byte	0x04, 0x17
        /*000a*/ 	.short	(.L_29 - .L_28)
.L_28:
        /*000c*/ 	.word	0x00000000
        /*0010*/ 	.short	0x0004
        /*0012*/ 	.short	0x0018
        /*0014*/ 	.byte	0x00, 0xf0, 0x11, 0x00


	//----- nvinfo : EIATTR_KPARAM_INFO
	.align		4
.L_29:
        /*0018*/ 	.byte	0x04, 0x17
        /*001a*/ 	.short	(.L_31 - .L_30)
.L_30:
        /*001c*/ 	.word	0x00000000
        /*0020*/ 	.short	0x0003
        /*0022*/ 	.short	0x0014
        /*0024*/ 	.byte	0x00, 0xf0, 0x11, 0x00


	//----- nvinfo : EIATTR_KPARAM_INFO
	.align		4
.L_31:
        /*0028*/ 	.byte	0x04, 0x17
        /*002a*/ 	.short	(.L_33 - .L_32)
.L_32:
        /*002c*/ 	.word	0x00000000
        /*0030*/ 	.short	0x0002
        /*0032*/ 	.short	0x0010
        /*0034*/ 	.byte	0x00, 0xf0, 0x11, 0x00


	//----- nvinfo : EIATTR_KPARAM_INFO
	.align		4
.L_33:
        /*0038*/ 	.byte	0x04, 0x17
        /*003a*/ 	.short	(.L_35 - .L_34)
.L_34:
        /*003c*/ 	.word	0x00000000
        /*0040*/ 	.short	0x0001
        /*0042*/ 	.short	0x0008
        /*0044*/ 	.byte	0x00, 0xf5, 0x21, 0x00


	//----- nvinfo : EIATTR_KPARAM_INFO
	.align		4
.L_35:
        /*0048*/ 	.byte	0x04, 0x17
        /*004a*/ 	.short	(.L_37 - .L_36)
.L_36:
        /*004c*/ 	.word	0x00000000
        /*0050*/ 	.short	0x0000
        /*0052*/ 	.short	0x0000
        /*0054*/ 	.byte	0x00, 0xf5, 0x21, 0x00


	//----- nvinfo : EIATTR_SPARSE_MMA_MASK
	.align		4
.L_37:
        /*0058*/ 	.byte	0x03, 0x50
        /*005a*/ 	.short	0x0000


	//----- nvinfo : EIATTR_MAXREG_COUNT
	.align		4
        /*005c*/ 	.byte	0x03, 0x1b
        /*005e*/ 	.short	0x00ff


	//----- nvinfo : EIATTR_MERCURY_ISA_VERSION
	.align		4
        /*0060*/ 	.byte	0x03, 0x5f
        /*0062*/ 	.short	0x0101


	//----- nvinfo : EIATTR_VRC_CTA_INIT_COUNT
	.align		4
        /*0064*/ 	.byte	0x02, 0x4a
	.zero		1
	.zero		1


	//----- nvinfo : EIATTR_EXIT_INSTR_OFFSETS
	.align		4
        /*0068*/ 	.byte	0x04, 0x1c
        /*006a*/ 	.short	(.L_39 - .L_38)


	//   ....[0]....
.L_38:
        /*006c*/ 	.word	0x000000c0


	//   ....[1]....
        /*0070*/ 	.word	0x00000330


	//----- nvinfo : EIATTR_CBANK_PARAM_SIZE
	.align		4
.L_39:
        /*0074*/ 	.byte	0x03, 0x19
        /*0076*/ 	.short	0x001c


	//----- nvinfo : EIATTR_PARAM_CBANK
	.align		4
        /*0078*/ 	.byte	0x04, 0x0a
        /*007a*/ 	.short	(.L_41 - .L_40)
	.align		4
.L_40:
        /*007c*/ 	.word	index@(.nv.constant0._Z9beamShiftPdS_iii)
        /*0080*/ 	.short	0x0380
        /*0082*/ 	.short	0x001c


	//----- nvinfo : EIATTR_SW_WAR
	.align		4
.L_41:
        /*0084*/ 	.byte	0x04, 0x36
        /*0086*/ 	.short	(.L_43 - .L_42)
.L_42:
        /*0088*/ 	.word	0x00000008
.L_43:


//--------------------- .nv.callgraph             --------------------------
	.section	.nv.callgraph,"",@"SHT_CUDA_CALLGRAPH"
	.align	4
	.sectionentsize	8
	.align		4
        /*0000*/ 	.word	0x00000000
	.align		4
        /*0004*/ 	.word	0xffffffff
	.align		4
        /*0008*/ 	.word	0x00000000
	.align		4
        /*000c*/ 	.word	0xfffffffe
	.align		4
        /*0010*/ 	.word	0x00000000
	.align		4
        /*0014*/ 	.word	0xfffffffd
	.align		4
        /*0018*/ 	.word	0x00000000
	.align		4
        /*001c*/ 	.word	0xfffffffc


//--------------------- .text._Z3sumPdS_i         --------------------------
	.section	.text._Z3sumPdS_i,"ax",@progbits
	.align	128
        .global         _Z3sumPdS_i
        .type           _Z3sumPdS_i,@function
        .size           _Z3sumPdS_i,(.L_x_2 - _Z3sumPdS_i)
        .other          _Z3sumPdS_i,@"STO_CUDA_ENTRY STV_DEFAULT"
_Z3sumPdS_i:
.text._Z3sumPdS_i:
[----:B------:R-:W-:Y:S01]  /*0000*/  LDC R1, c[0x0][0x37c] ;  /* 0x0000df00ff017b82 */ /* 0x000fe20000000800 */
[----:B------:R-:W0:Y:S07]  /*0010*/  S2R R7, SR_TID.X ;  /* 0x0000000000077919 */ /* 0x000e2e0000002100 */
[----:B------:R-:W1:Y:S01]  /*0020*/  S2UR UR4, SR_CTAID.X ;  /* 0x00000000000479c3 */ /* 0x000e620000002500 */
[----:B------:R-:W2:Y:S07]  /*0030*/  LDCU UR5, c[0x0][0x390] ;  /* 0x00007200ff0577ac */ /* 0x000eae0008000800 */
[----:B------:R-:W1:Y:S02]  /*0040*/  LDC R0, c[0x0][0x360] ;  /* 0x0000d800ff007b82 */ /* 0x000e640000000800 */
[----:B-1----:R-:W-:-:S05]  /*0050*/  IMAD R0, R0, UR4, RZ ;  /* 0x0000000400007c24 */ /* 0x002fca000f8e02ff */
[----:B0-----:R-:W-:-:S04]  /*0060*/  LEA R7, R0, R7, 0x5 ;  /* 0x0000000700077211 */ /* 0x001fc800078e28ff */
[----:B--2---:R-:W-:-:S13]  /*0070*/  ISETP.GE.AND P0, PT, R7, UR5, PT ;  /* 0x0000000507007c0c */ /* 0x004fda000bf06270 */
[----:B------:R-:W-:Y:S05]  /*0080*/  @P0 EXIT ;  /* 0x000000000000094d */ /* 0x000fea0003800000 */
[----:B------:R-:W0:Y:S01]  /*0090*/  LDC.64 R4, c[0x0][0x388] ;  /* 0x0000e200ff047b82 */ /* 0x000e220000000a00 */
[----:B------:R-:W1:Y:S07]  /*00a0*/  LDCU.64 UR4, c[0x0][0x358] ;  /* 0x00006b00ff0477ac */ /* 0x000e6e0008000a00 */
[----:B------:R-:W2:Y:S01]  /*00b0*/  LDC.64 R2, c[0x0][0x380] ;  /* 0x0000e000ff027b82 */ /* 0x000ea20000000a00 */
[----:B0-----:R-:W-:-:S04]  /*00c0*/  IMAD.WIDE R4, R7, 0x8, R4 ;  /* 0x0000000807047825 */ /* 0x001fc800078e0204 */
[----:B--2---:R-:W-:Y:S02]  /*00d0*/  IMAD.WIDE R2, R7, 0x8, R2 ;  /* 0x0000000807027825 */ /* 0x004fe400078e0202 */
[----:B-1----:R-:W2:Y:S04]  /*00e0*/  LDG.E.64 R6, desc[UR4][R4.64] ;  /* 0x0000000404067981 */ /* 0x002ea8000c1e1b00 */
[----:B------:R-:W2:Y:S04]  /*00f0*/  LDG.E.64 R8, desc[UR4][R2.64] ;  /* 0x0000000402087981 */ /* 0x000ea8000c1e1b00 */
[----:B------:R-:W3:Y:S04]  /*0100*/  LDG.E.64 R10, desc[UR4][R2.64+0x400] ;  /* 0x00040004020a7981 */ /* 0x000ee8000c1e1b00 */
[----:B------:R-:W4:Y:S04]  /*0110*/  LDG.E.64 R12, desc[UR4][R2.64+0x800] ;  /* 0x00080004020c7981 */ /* 0x000f28000c1e1b00 */
[----:B------:R-:W5:Y:S01]  /*0120*/  LDG.E.64 R14, desc[UR4][R2.64+0xc00] ;  /* 0x000c0004020e7981 */ /* 0x000f62000c1e1b00 */
[----:B--2---:R-:W-:-:S07]  /*0130*/  DADD R6, R6, R8 ;  /* 0x0000000006067229 */ /* 0x004fce0000000008 */
[----:B------:R0:W-:Y:S04]  /*0140*/  STG.E.64 desc[UR4][R2.64], R6 ;  /* 0x0000000602007986 */ /* 0x0001e8000c101b04 */
[----:B------:R-:W3:Y:S02]  /*0150*/  LDG.E.64 R8, desc[UR4][R4.64+0x400] ;  /* 0x0004000404087981 */ /* 0x000ee4000c1e1b00 */
[----:B---3--:R-:W-:-:S07]  /*0160*/  DADD R8, R8, R10 ;  /* 0x0000000008087229 */ /* 0x008fce000000000a */
[----:B------:R1:W-:Y:S04]  /*0170*/  STG.E.64 desc[UR4][R2.64+0x400], R8 ;  /* 0x0004000802007986 */ /* 0x0003e8000c101b04 */
[----:B------:R-:W4:Y:S02]  /*0180*/  LDG.E.64 R10, desc[UR4][R4.64+0x800] ;  /* 0x00080004040a7981 */ /* 0x000f24000c1e1b00 */
[----:B----4-:R-:W-:-:S07]  /*0190*/  DADD R10, R10, R12 ;  /* 0x000000000a0a7229 */ /* 0x010fce000000000c */
[----:B------:R2:W-:Y:S04]  /*01a0*/  STG.E.64 desc[UR4][R2.64+0x800], R10 ;  /* 0x0008000a02007986 */ /* 0x0005e8000c101b04 */
[----:B------:R-:W5:Y:S02]  /*01b0*/  LDG.E.64 R12, desc[UR4][R4.64+0xc00] ;  /* 0x000c0004040c7981 */ /* 0x000f64000c1e1b00 */
[----:B-----5:R-:W-:Y:S02]  /*01c0*/  DADD R12, R12, R14 ;  /* 0x000000000c0c7229 */ /* 0x020fe4000000000e */
[----:B------:R-:W3:Y:S05]  /*01d0*/  LDG.E.64 R14, desc[UR4][R2.64+0x1000] ;  /* 0x00100004020e7981 */ /* 0x000eea000c1e1b00 */
[----:B------:R4:W-:Y:S04]  /*01e0*/  STG.E.64 desc[UR4][R2.64+0xc00], R12 ;  /* 0x000c000c02007986 */ /* 0x0009e8000c101b04 */
[----:B0-----:R-:W3:Y:S02]  /*01f0*/  LDG.E.64 R6, desc[UR4][R4.64+0x1000] ;  /* 0x0010000404067981 */ /* 0x001ee4000c1e1b00 */
[----:B---3--:R-:W-:-:S02]  /*0200*/  DADD R6, R6, R14 ;  /* 0x0000000006067229 */ /* 0x008fc4000000000e */
[----:B------:R-:W3:Y:S05]  /*0210*/  LDG.E.64 R14, desc[UR4][R2.64+0x1400] ;  /* 0x00140004020e7981 */ /* 0x000eea000c1e1b00 */
[----:B------:R0:W-:Y:S04]  /*0220*/  STG.E.64 desc[UR4][R2.64+0x1000], R6 ;  /* 0x0010000602007986 */ /* 0x0001e8000c101b04 */
[----:B-1----:R-:W3:Y:S02]  /*0230*/  LDG.E.64 R8, desc[UR4][R4.64+0x1400] ;  /* 0x0014000404087981 */ /* 0x002ee4000c1e1b00 */
[----:B---3--:R-:W-:-:S02]  /*0240*/  DADD R8, R8, R14 ;  /* 0x0000000008087229 */ /* 0x008fc4000000000e */
[----:B------:R-:W3:Y:S05]  /*0250*/  LDG.E.64 R14, desc[UR4][R2.64+0x1800] ;  /* 0x00180004020e7981 */ /* 0x000eea000c1e1b00 */
[----:B------:R1:W-:Y:S04]  /*0260*/  STG.E.64 desc[UR4][R2.64+0x1400], R8 ;  /* 0x0014000802007986 */ /* 0x0003e8000c101b04 */
[----:B--2---:R-:W3:Y:S02]  /*0270*/  LDG.E.64 R10, desc[UR4][R4.64+0x1800] ;  /* 0x00180004040a7981 */ /* 0x004ee4000c1e1b00 */
[----:B---3--:R-:W-:-:S02]  /*0280*/  DADD R10, R10, R14 ;  /* 0x000000000a0a7229 */ /* 0x008fc4000000000e */
[----:B------:R-:W2:Y:S05]  /*0290*/  LDG.E.64 R14, desc[UR4][R2.64+0x1c00] ;  /* 0x001c0004020e7981 */ /* 0x000eaa000c1e1b00 */
[----:B------:R3:W-:Y:S04]  /*02a0*/  STG.E.64 desc[UR4][R2.64+0x1800], R10 ;  /* 0x0018000a02007986 */ /* 0x0007e8000c101b04 */
[----:B----4-:R-:W2:Y:S02]  /*02b0*/  LDG.E.64 R12, desc[UR4][R4.64+0x1c00] ;  /* 0x001c0004040c7981 */ /* 0x010ea4000c1e1b00 */
[----:B--2---:R-:W-:-:S02]  /*02c0*/  DADD R12, R12, R14 ;  /* 0x000000000c0c7229 */ /* 0x004fc4000000000e */
[----:B------:R-:W2:Y:S05]  /*02d0*/  LDG.E.64 R14, desc[UR4][R2.64+0x2000] ;  /* 0x00200004020e7981 */ /* 0x000eaa000c1e1b00 */
[----:B------:R4:W-:Y:S04]  /*02e0*/  STG.E.64 desc[UR4][R2.64+0x1c00], R12 ;  /* 0x001c000c02007986 */ /* 0x0009e8000c101b04 */
[----:B0-----:R-:W2:Y:S02]  /*02f0*/  LDG.E.64 R6, desc[UR4][R4.64+0x2000] ;  /* 0x0020000404067981 */ /* 0x001ea4000c1e1b00 */
[----:B--2---:R-:W-:-:S02]  /*0300*/  DADD R6, R6, R14 ;  /* 0x0000000006067229 */ /* 0x004fc4000000000e */
[----:B------:R-:W2:Y:S05]  /*0310*/  LDG.E.64 R14, desc[UR4][R2.64+0x2400] ;  /* 0x00240004020e7981 */ /* 0x000eaa000c1e1b00 */
[----:B------:R0:W-:Y:S04]  /*0320*/  STG.E.64 desc[UR4][R2.64+0x2000], R6 ;  /* 0x0020000602007986 */ /* 0x0001e8000c101b04 */
[----:B-1----:R-:W2:Y:S02]  /*0330*/  LDG.E.64 R8, desc[UR4][R4.64+0x2400] ;  /* 0x0024000404087981 */ /* 0x002ea4000c1e1b00 */
[----:B--2---:R-:W-:-:S02]  /*0340*/  DADD R8, R8, R14 ;  /* 0x0000000008087229 */ /* 0x004fc4000000000e */
[----:B------:R-:W2:Y:S05]  /*0350*/  LDG.E.64 R14, desc[UR4][R2.64+0x2800] ;  /* 0x00280004020e7981 */ /* 0x000eaa000c1e1b00 */
[----:B------:R1:W-:Y:S04]  /*0360*/  STG.E.64 desc[UR4][R2.64+0x2400], R8 ;  /* 0x0024000802007986 */ /* 0x0003e8000c101b04 */
[----:B---3--:R-:W2:Y:S02]  /*0370*/  LDG.E.64 R10, desc[UR4][R4.64+0x2800] ;  /* 0x00280004040a7981 */ /* 0x008ea4000c1e1b00 */
[----:B--2---:R-:W-:-:S02]  /*0380*/  DADD R10, R10, R14 ;  /* 0x000000000a0a7229 */ /* 0x004fc4000000000e */
        /* <DEDUP_REMOVED lines=73> */
[----:B------:R-:W-:Y:S04]  /*0820*/  STG.E.64 desc[UR4][R2.64+0x7000], R6 ;  /* 0x0070000602007986 */ /* 0x000fe8000c101b04 */
[----:B-1----:R-:W2:Y:S02]  /*0830*/  LDG.E.64 R8, desc[UR4][R4.64+0x7400] ;  /* 0x0074000404087981 */ /* 0x002ea4000c1e1b00 */
[----:B--2---:R-:W-:-:S02]  /*0840*/  DADD R8, R8, R14 ;  /* 0x0000000008087229 */ /* 0x004fc4000000000e */
[----:B------:R-:W2:Y:S05]  /*0850*/  LDG.E.64 R14, desc[UR4][R2.64+0x7800] ;  /* 0x00780004020e7981 */ /* 0x000eaa000c1e1b00 */
[----:B------:R-:W-:Y:S04]  /*0860*/  STG.E.64 desc[UR4][R2.64+0x7400], R8 ;  /* 0x0074000802007986 */ /* 0x000fe8000c101b04 */
[----:B---3--:R-:W2:Y:S02]  /*0870*/  LDG.E.64 R10, desc[UR4][R4.64+0x7800] ;  /* 0x00780004040a7981 */ /* 0x008ea4000c1e1b00 */
[----:B--2---:R-:W-:-:S02]  /*0880*/  DADD R10, R10, R14 ;  /* 0x000000000a0a7229 */ /* 0x004fc4000000000e */
[----:B------:R-:W2:Y:S05]  /*0890*/  LDG.E.64 R14, desc[UR4][R2.64+0x7c00] ;  /* 0x007c0004020e7981 */ /* 0x000eaa000c1e1b00 */
[----:B------:R-:W-:Y:S04]  /*08a0*/  STG.E.64 desc[UR4][R2.64+0x7800], R10 ;  /* 0x0078000a02007986 */ /* 0x000fe8000c101b04 */
[----:B----4-:R-:W2:Y:S02]  /*08b0*/  LDG.E.64 R12, desc[UR4][R4.64+0x7c00] ;  /* 0x007c0004040c7981 */ /* 0x010ea4000c1e1b00 */
[----:B--2---:R-:W-:-:S07]  /*08c0*/  DADD R12, R12, R14 ;  /* 0x000000000c0c7229 */ /* 0x004fce000000000e */
[----:B------:R-:W-:Y:S01]  /*08d0*/  STG.E.64 desc[UR4][R2.64+0x7c00], R12 ;  /* 0x007c000c02007986 */ /* 0x000fe2000c101b04 */
[----:B------:R-:W-:Y:S05]  /*08e0*/  EXIT ;  /* 0x000000000000794d */ /* 0x000fea0003800000 */
.L_x_0:
[----:B------:R-:W-:-:S00]  /*08f0*/  BRA `(.L_x_0) ;  /* 0xfffffffc00fc7947 */ /* 0x000fc0000383ffff */
[----:B------:R-:W-:-:S00]  /*0900*/  NOP ;  /* 0x0000000000007918 */ /* 0x000fc00000000000 */
[----:B------:R-:W-:-:S00]  /*0910*/  NOP ;  /* 0x0000000000007918 */ /* 0x000fc00000000000 */
[----:B------:R-:W-:-:S00]  /*0920*/  NOP ;  /* 0x0000000000007918 */ /* 0x000fc00000000000 */
[----:B------:R-:W-:-:S00]  /*0930*/  NOP ;  /* 0x0000000000007918 */ /* 0x000fc00000000000 */
[----:B------:R-:W-:-:S00]  /*0940*/  NOP ;  /* 0x0000000000007918 */ /* 0x000fc00000000000 */
[----:B------:R-:W-:-:S00]  /*0950*/  NOP ;  /* 0x0000000000007918 */ /* 0x000fc00000000000 */
[----:B------:R-:W-:-:S00]  /*0960*/  NOP ;  /* 0x0000000000007918 */ /* 0x000fc00000000000 */
[----:B------:R-:W-:-:S00]  /*0970*/  NOP ;  /* 0x0000000000007918 */ /* 0x000fc00000000000 */
.L_x_2:


//--------------------- .text._Z9beamShiftPdS_iii --------------------------
	.section	.text._Z9beamShiftPdS_iii,"ax",@progbits
	.align	128
        .global         _Z9beamShiftPdS_iii
        .type           _Z9beamShiftPdS_iii,@function
        .size           _Z9beamShiftPdS_iii,(.L_x_3 - _Z9beamShiftPdS_iii)
        .other          _Z9beamShiftPdS_iii,@"STO_CUDA_ENTRY STV_DEFAULT"
_Z9beamShiftPdS_iii:
.text._Z9beamShiftPdS_iii:
[----:B------:R-:W-:Y:S01]  /*0000*/  LDC R1, c[0x0][0x37c] ;  /* 0x0000df00ff017b82 */ /* 0x000fe20000000800 */
[----:B------:R-:W0:Y:S07]  /*0010*/  S2R R13, SR_TID.X ;  /* 0x00000000000d7919 */ /* 0x000e2e0000002100 */
[----:B------:R-:W1:Y:S08]  /*0020*/  S2UR UR4, SR_CTAID.X ;  /* 0x00000000000479c3 */ /* 0x000e700000002500 */
[----:B------:R-:W1:Y:S08]  /*0030*/  LDC R0, c[0x0][0x360] ;  /* 0x0000d800ff007b82 */ /* 0x000e700000000800 */
[----:B------:R-:W2:Y:S01]  /*0040*/  LDC.64 R2, c[0x0][0x390] ;  /* 0x0000e400ff027b82 */ /* 0x000ea20000000a00 */
[----:B-1----:R-:W-:Y:S01]  /*0050*/  IMAD R0, R0, UR4, RZ ;  /* 0x0000000400007c24 */ /* 0x002fe2000f8e02ff */
[----:B------:R-:W1:Y:S04]  /*0060*/  LDCU UR4, c[0x0][0x398] ;  /* 0x00007300ff0477ac */ /* 0x000e680008000800 */
[----:B0-----:R-:W-:-:S04]  /*0070*/  LEA R13, R0, R13, 0x3 ;  /* 0x0000000d000d7211 */ /* 0x001fc800078e18ff */
[----:B--2---:R-:W-:-:S05]  /*0080*/  IADD3 R0, PT, PT, R13, R2, RZ ;  /* 0x000000020d007210 */ /* 0x004fca0007ffe0ff */
[----:B------:R-:W-:-:S05]  /*0090*/  IMAD R0, R3, 0x190, R0 ;  /* 0x0000019003007824 */ /* 0x000fca00078e0200 */
[----:B------:R-:W-:-:S04]  /*00a0*/  IABS R5, R0 ;  /* 0x0000000000057213 */ /* 0x000fc80000000000 */
[----:B-1----:R-:W-:-:S13]  /*00b0*/  ISETP.GE.AND P0, PT, R5, UR4, PT ;  /* 0x0000000405007c0c */ /* 0x002fda000bf06270 */
[----:B------:R-:W-:Y:S05]  /*00c0*/  @P0 EXIT ;  /* 0x000000000000094d */ /* 0x000fea0003800000 */
[----:B------:R-:W0:Y:S01]  /*00d0*/  LDC.64 R2, c[0x0][0x380] ;  /* 0x0000e000ff027b82 */ /* 0x000e220000000a00 */
[----:B------:R-:W1:Y:S07]  /*00e0*/  LDCU.64 UR4, c[0x0][0x358] ;  /* 0x00006b00ff0477ac */ /* 0x000e6e0008000a00 */
[----:B------:R-:W2:Y:S01]  /*00f0*/  LDC.64 R10, c[0x0][0x388] ;  /* 0x0000e200ff0a7b82 */ /* 0x000ea20000000a00 */
[----:B0-----:R-:W-:-:S04]  /*0100*/  IMAD.WIDE.U32 R4, R5, 0x8, R2 ;  /* 0x0000000805047825 */ /* 0x001fc800078e0002 */
[C---:B------:R-:W-:Y:S01]  /*0110*/  IMAD.WIDE R2, R13.reuse, 0x8, R2 ;  /* 0x000000080d027825 */ /* 0x040fe200078e0202 */
[----:B-1----:R-:W3:Y:S04]  /*0120*/  LDG.E.64 R6, desc[UR4][R4.64] ;  /* 0x0000000404067981 */ /* 0x002ee8000c1e1b00 */
[----:B------:R-:W3:Y:S02]  /*0130*/  LDG.E.64 R8, desc[UR4][R2.64] ;  /* 0x0000000402087981 */ /* 0x000ee4000c1e1b00 */
[----:B---3--:R-:W-:Y:S01]  /*0140*/  DADD R8, R6, R8 ;  /* 0x0000000006087229 */ /* 0x008fe20000000008 */
[----:B--2---:R-:W-:-:S06]  /*0150*/  IMAD.WIDE R6, R13, 0x8, R10 ;  /* 0x000000080d067825 */ /* 0x004fcc00078e020a */
[----:B------:R0:W-:Y:S04]  /*0160*/  STG.E.64 desc[UR4][R6.64], R8 ;  /* 0x0000000806007986 */ /* 0x0001e8000c101b04 */
[----:B------:R-:W2:Y:S04]  /*0170*/  LDG.E.64 R10, desc[UR4][R4.64+0x400] ;  /* 0x00040004040a7981 */ /* 0x000ea8000c1e1b00 */
[----:B------:R-:W2:Y:S02]  /*0180*/  LDG.E.64 R12, desc[UR4][R2.64+0x400] ;  /* 0x00040004020c7981 */ /* 0x000ea4000c1e1b00 */
[----:B--2---:R-:W-:-:S07]  /*0190*/  DADD R10, R10, R12 ;  /* 0x000000000a0a7229 */ /* 0x004fce000000000c */
[----:B------:R1:W-:Y:S04]  /*01a0*/  STG.E.64 desc[UR4][R6.64+0x400], R10 ;  /* 0x0004000a06007986 */ /* 0x0003e8000c101b04 */
[----:B------:R-:W2:Y:S04]  /*01b0*/  LDG.E.64 R12, desc[UR4][R4.64+0x800] ;  /* 0x00080004040c7981 */ /* 0x000ea8000c1e1b00 */
[----:B------:R-:W2:Y:S02]  /*01c0*/  LDG.E.64 R14, desc[UR4][R2.64+0x800] ;  /* 0x00080004020e7981 */ /* 0x000ea4000c1e1b00 */
[----:B--2---:R-:W-:-:S07]  /*01d0*/  DADD R12, R12, R14 ;  /* 0x000000000c0c7229 */ /* 0x004fce000000000e */
[----:B------:R2:W-:Y:S04]  /*01e0*/  STG.E.64 desc[UR4][R6.64+0x800], R12 ;  /* 0x0008000c06007986 */ /* 0x0005e8000c101b04 */
[----:B------:R-:W3:Y:S04]  /*01f0*/  LDG.E.64 R14, desc[UR4][R4.64+0xc00] ;  /* 0x000c0004040e7981 */ /* 0x000ee8000c1e1b00 */
[----:B------:R-:W3:Y:S02]  /*0200*/  LDG.E.64 R16, desc[UR4][R2.64+0xc00] ;  /* 0x000c000402107981 */ /* 0x000ee4000c1e1b00 */
[----:B---3--:R-:W-:-:S07]  /*0210*/  DADD R14, R14, R16 ;  /* 0x000000000e0e7229 */ /* 0x008fce0000000010 */
[----:B------:R3:W-:Y:S04]  /*0220*/  STG.E.64 desc[UR4][R6.64+0xc00], R14 ;  /* 0x000c000e06007986 */ /* 0x0007e8000c101b04 */
[----:B0-----:R-:W4:Y:S04]  /*0230*/  LDG.E.64 R8, desc[UR4][R4.64+0x1000] ;  /* 0x0010000404087981 */ /* 0x001f28000c1e1b00 */
[----:B------:R-:W4:Y:S02]  /*0240*/  LDG.E.64 R16, desc[UR4][R2.64+0x1000] ;  /* 0x0010000402107981 */ /* 0x000f24000c1e1b00 */
[----:B----4-:R-:W-:-:S07]  /*0250*/  DADD R8, R8, R16 ;  /* 0x0000000008087229 */ /* 0x010fce0000000010 */
[----:B------:R-:W-:Y:S04]  /*0260*/  STG.E.64 desc[UR4][R6.64+0x1000], R8 ;  /* 0x0010000806007986 */ /* 0x000fe8000c101b04 */
[----:B-1----:R-:W4:Y:S04]  /*0270*/  LDG.E.64 R10, desc[UR4][R4.64+0x1400] ;  /* 0x00140004040a7981 */ /* 0x002f28000c1e1b00 */
[----:B------:R-:W4:Y:S02]  /*0280*/  LDG.E.64 R16, desc[UR4][R2.64+0x1400] ;  /* 0x0014000402107981 */ /* 0x000f24000c1e1b00 */
[----:B----4-:R-:W-:-:S07]  /*0290*/  DADD R10, R10, R16 ;  /* 0x000000000a0a7229 */ /* 0x010fce0000000010 */
[----:B------:R-:W-:Y:S04]  /*02a0*/  STG.E.64 desc[UR4][R6.64+0x1400], R10 ;  /* 0x0014000a06007986 */ /* 0x000fe8000c101b04 */
[----:B--2---:R-:W2:Y:S04]  /*02b0*/  LDG.E.64 R12, desc[UR4][R4.64+0x1800] ;  /* 0x00180004040c7981 */ /* 0x004ea8000c1e1b00 */
[----:B------:R-:W2:Y:S02]  /*02c0*/  LDG.E.64 R16, desc[UR4][R2.64+0x1800] ;  /* 0x0018000402107981 */ /* 0x000ea4000c1e1b00 */
[----:B--2---:R-:W-:-:S07]  /*02d0*/  DADD R12, R12, R16 ;  /* 0x000000000c0c7229 */ /* 0x004fce0000000010 */
[----:B------:R-:W-:Y:S04]  /*02e0*/  STG.E.64 desc[UR4][R6.64+0x1800], R12 ;  /* 0x0018000c06007986 */ /* 0x000fe8000c101b04 */
[----:B---3--:R-:W2:Y:S04]  /*02f0*/  LDG.E.64 R14, desc[UR4][R4.64+0x1c00] ;  /* 0x001c0004040e7981 */ /* 0x008ea8000c1e1b00 */
[----:B------:R-:W2:Y:S02]  /*0300*/  LDG.E.64 R16, desc[UR4][R2.64+0x1c00] ;  /* 0x001c000402107981 */ /* 0x000ea4000c1e1b00 */
[----:B--2---:R-:W-:-:S07]  /*0310*/  DADD R14, R14, R16 ;  /* 0x000000000e0e7229 */ /* 0x004fce0000000010 */
[----:B------:R-:W-:Y:S01]  /*0320*/  STG.E.64 desc[UR4][R6.64+0x1c00], R14 ;  /* 0x001c000e06007986 */ /* 0x000fe2000c101b04 */
[----:B------:R-:W-:Y:S05]  /*0330*/  EXIT ;  /* 0x000000000000794d */ /* 0x000fea0003800000 */
.L_x_1:
        /* <DEDUP_REMOVED lines=12> */
.L_x_3:


//--------------------- .nv.shared.reserved.0     --------------------------
	.section	.nv.shared.reserved.0,"aw",@nobits
	.weak		__nv_reservedSMEM_offset_0_alias
	.size		__nv_reservedSMEM_offset_0_alias, 0, 64
	.other		__nv_reservedSMEM_offset_0_alias,@"STO_CUDA_RESERVED_SHARED STV_DEFAULT"
__nv_reservedSMEM_offset_0_alias:
	.zero		0
	.zero		64


//--------------------- .nv.constant0._Z3sumPdS_i --------------------------
	.section	.nv.constant0._Z3sumPdS_i,"a",@progbits
	.sectionflags	@""
	.align	4
.nv.constant0._Z3sumPdS_i:
	.zero		916


//--------------------- .nv.constant0._Z9beamShiftPdS_iii --------------------------
	.section	.nv.constant0._Z9beamShiftPdS_iii,"a",@progbits
	.sectionflags	@""
	.align	4
.nv.constant0._Z9beamShiftPdS_iii:
	.zero		924


//--------------------- SYMBOLS --------------------------

	.type		.nv.reservedSmem.offset0,@object
	.size		.nv.reservedSmem.offset0,0x4
